//
// Generated by NVIDIA NVVM Compiler
//
// Compiler Build ID: CL-36424714
// Cuda compilation tools, release 13.0, V13.0.88
// Based on NVVM 20.0.0
//

.version 9.0
.target sm_100
.address_size 64

	// .globl	_Z26calculateMacroscopicKernelPfS_S_S_PKiS1_iii

.visible .entry _Z26calculateMacroscopicKernelPfS_S_S_PKiS1_iii(
	.param .u64 .ptr .align 1 _Z26calculateMacroscopicKernelPfS_S_S_PKiS1_iii_param_0,
	.param .u64 .ptr .align 1 _Z26calculateMacroscopicKernelPfS_S_S_PKiS1_iii_param_1,
	.param .u64 .ptr .align 1 _Z26calculateMacroscopicKernelPfS_S_S_PKiS1_iii_param_2,
	.param .u64 .ptr .align 1 _Z26calculateMacroscopicKernelPfS_S_S_PKiS1_iii_param_3,
	.param .u64 .ptr .align 1 _Z26calculateMacroscopicKernelPfS_S_S_PKiS1_iii_param_4,
	.param .u64 .ptr .align 1 _Z26calculateMacroscopicKernelPfS_S_S_PKiS1_iii_param_5,
	.param .u32 _Z26calculateMacroscopicKernelPfS_S_S_PKiS1_iii_param_6,
	.param .u32 _Z26calculateMacroscopicKernelPfS_S_S_PKiS1_iii_param_7,
	.param .u32 _Z26calculateMacroscopicKernelPfS_S_S_PKiS1_iii_param_8
)
{


	ret;

}
	// .globl	_Z23macroAndCollisionKernelPfS_PKiS1_PKffiii
.visible .entry _Z23macroAndCollisionKernelPfS_PKiS1_PKffiii(
	.param .u64 .ptr .align 1 _Z23macroAndCollisionKernelPfS_PKiS1_PKffiii_param_0,
	.param .u64 .ptr .align 1 _Z23macroAndCollisionKernelPfS_PKiS1_PKffiii_param_1,
	.param .u64 .ptr .align 1 _Z23macroAndCollisionKernelPfS_PKiS1_PKffiii_param_2,
	.param .u64 .ptr .align 1 _Z23macroAndCollisionKernelPfS_PKiS1_PKffiii_param_3,
	.param .u64 .ptr .align 1 _Z23macroAndCollisionKernelPfS_PKiS1_PKffiii_param_4,
	.param .f32 _Z23macroAndCollisionKernelPfS_PKiS1_PKffiii_param_5,
	.param .u32 _Z23macroAndCollisionKernelPfS_PKiS1_PKffiii_param_6,
	.param .u32 _Z23macroAndCollisionKernelPfS_PKiS1_PKffiii_param_7,
	.param .u32 _Z23macroAndCollisionKernelPfS_PKiS1_PKffiii_param_8
)
{


	ret;

}
	// .globl	_Z11driftKernelPfPKfPKiS3_iii
.visible .entry _Z11driftKernelPfPKfPKiS3_iii(
	.param .u64 .ptr .align 1 _Z11driftKernelPfPKfPKiS3_iii_param_0,
	.param .u64 .ptr .align 1 _Z11driftKernelPfPKfPKiS3_iii_param_1,
	.param .u64 .ptr .align 1 _Z11driftKernelPfPKfPKiS3_iii_param_2,
	.param .u64 .ptr .align 1 _Z11driftKernelPfPKfPKiS3_iii_param_3,
	.param .u32 _Z11driftKernelPfPKfPKiS3_iii_param_4,
	.param .u32 _Z11driftKernelPfPKfPKiS3_iii_param_5,
	.param .u32 _Z11driftKernelPfPKfPKiS3_iii_param_6
)
{


	ret;

}
	// .globl	_Z16bounceBackKernelPfS_PKbiii
.visible .entry _Z16bounceBackKernelPfS_PKbiii(
	.param .u64 .ptr .align 1 _Z16bounceBackKernelPfS_PKbiii_param_0,
	.param .u64 .ptr .align 1 _Z16bounceBackKernelPfS_PKbiii_param_1,
	.param .u64 .ptr .align 1 _Z16bounceBackKernelPfS_PKbiii_param_2,
	.param .u32 _Z16bounceBackKernelPfS_PKbiii_param_3,
	.param .u32 _Z16bounceBackKernelPfS_PKbiii_param_4,
	.param .u32 _Z16bounceBackKernelPfS_PKbiii_param_5
)
{


	ret;

}


// ===== COMPILED SASS (sm_100) =====

	.target	sm_100

	.elftype	@"ET_EXEC"


//--------------------- .note.nv.tkinfo           --------------------------
	.section	.note.nv.tkinfo,"",@"SHT_NOTE"
	.sectionflags	@"SHF_NOTE_NV_TKINFO"
	.tkinfo
        /*0018*/ 	.word	0x00000002
        /*0030*/ 	.string	""
        /*0030*/ 	.string	"ptxas"
        /*0030*/ 	.string	"Cuda compilation tools, release 13.0, V13.0.88"
        /*0030*/ 	.string	"Build cuda_13.0.r13.0/compiler.36424714_0"
        /*0030*/ 	.string	"-arch sm_100 -m 64 "



//--------------------- .note.nv.cuinfo           --------------------------
	.section	.note.nv.cuinfo,"",@"SHT_NOTE"
	.sectionflags	@"SHF_NOTE_NV_CUINFO"
        /*0018*/ 	.short	0x0002
        /*001a*/ 	.short	0x0064
        /*001c*/ 	.short	0x0082
	.zero		2


//--------------------- .nv.info                  --------------------------
	.section	.nv.info,"",@"SHT_CUDA_INFO"
	.align	4


	//----- nvinfo : EIATTR_REGCOUNT
	.align		4
        /*0000*/ 	.byte	0x04, 0x2f
        /*0002*/ 	.short	(.L_1 - .L_0)
	.align		4
.L_0:
        /*0004*/ 	.word	index@(_Z26calculateMacroscopicKernelPfS_S_S_PKiS1_iii)
        /*0008*/ 	.word	0x00000004


	//----- nvinfo : EIATTR_FRAME_SIZE
	.align		4
.L_1:
        /*000c*/ 	.byte	0x04, 0x11
        /*000e*/ 	.short	(.L_3 - .L_2)
	.align		4
.L_2:
        /*0010*/ 	.word	index@(_Z26calculateMacroscopicKernelPfS_S_S_PKiS1_iii)
        /*0014*/ 	.word	0x00000000


	//----- nvinfo : EIATTR_REGCOUNT
	.align		4
.L_3:
        /*0018*/ 	.byte	0x04, 0x2f
        /*001a*/ 	.short	(.L_5 - .L_4)
	.align		4
.L_4:
        /*001c*/ 	.word	index@(_Z23macroAndCollisionKernelPfS_PKiS1_PKffiii)
        /*0020*/ 	.word	0x00000004


	//----- nvinfo : EIATTR_FRAME_SIZE
	.align		4
.L_5:
        /*0024*/ 	.byte	0x04, 0x11
        /*0026*/ 	.short	(.L_7 - .L_6)
	.align		4
.L_6:
        /*0028*/ 	.word	index@(_Z23macroAndCollisionKernelPfS_PKiS1_PKffiii)
        /*002c*/ 	.word	0x00000000


	//----- nvinfo : EIATTR_REGCOUNT
	.align		4
.L_7:
        /*0030*/ 	.byte	0x04, 0x2f
        /*0032*/ 	.short	(.L_9 - .L_8)
	.align		4
.L_8:
        /*0034*/ 	.word	index@(_Z11driftKernelPfPKfPKiS3_iii)
        /*0038*/ 	.word	0x00000004


	//----- nvinfo : EIATTR_FRAME_SIZE
	.align		4
.L_9:
        /*003c*/ 	.byte	0x04, 0x11
        /*003e*/ 	.short	(.L_11 - .L_10)
	.align		4
.L_10:
        /*0040*/ 	.word	index@(_Z11driftKernelPfPKfPKiS3_iii)
        /*0044*/ 	.word	0x00000000


	//----- nvinfo : EIATTR_REGCOUNT
	.align		4
.L_11:
        /*0048*/ 	.byte	0x04, 0x2f
        /*004a*/ 	.short	(.L_13 - .L_12)
	.align		4
.L_12:
        /*004c*/ 	.word	index@(_Z16bounceBackKernelPfS_PKbiii)
        /*0050*/ 	.word	0x00000004


	//----- nvinfo : EIATTR_FRAME_SIZE
	.align		4
.L_13:
        /*0054*/ 	.byte	0x04, 0x11
        /*0056*/ 	.short	(.L_15 - .L_14)
	.align		4
.L_14:
        /*0058*/ 	.word	index@(_Z16bounceBackKernelPfS_PKbiii)
        /*005c*/ 	.word	0x00000000


	//----- nvinfo : EIATTR_MIN_STACK_SIZE
	.align		4
.L_15:
        /*0060*/ 	.byte	0x04, 0x12
        /*0062*/ 	.short	(.L_17 - .L_16)
	.align		4
.L_16:
        /*0064*/ 	.word	index@(_Z16bounceBackKernelPfS_PKbiii)
        /*0068*/ 	.word	0x00000000


	//----- nvinfo : EIATTR_MIN_STACK_SIZE
	.align		4
.L_17:
        /*006c*/ 	.byte	0x04, 0x12
        /*006e*/ 	.short	(.L_19 - .L_18)
	.align		4
.L_18:
        /*0070*/ 	.word	index@(_Z11driftKernelPfPKfPKiS3_iii)
        /*0074*/ 	.word	0x00000000


	//----- nvinfo : EIATTR_MIN_STACK_SIZE
	.align		4
.L_19:
        /*0078*/ 	.byte	0x04, 0x12
        /*007a*/ 	.short	(.L_21 - .L_20)
	.align		4
.L_20:
        /*007c*/ 	.word	index@(_Z23macroAndCollisionKernelPfS_PKiS1_PKffiii)
        /*0080*/ 	.word	0x00000000


	//----- nvinfo : EIATTR_MIN_STACK_SIZE
	.align		4
.L_21:
        /*0084*/ 	.byte	0x04, 0x12
        /*0086*/ 	.short	(.L_23 - .L_22)
	.align		4
.L_22:
        /*0088*/ 	.word	index@(_Z26calculateMacroscopicKernelPfS_S_S_PKiS1_iii)
        /*008c*/ 	.word	0x00000000
.L_23:


//--------------------- .nv.compat                --------------------------
	.section	.nv.compat,"",@"SHT_CUDA_COMPAT_INFO"
	.align	4
        /*0000*/ 	.byte	0x02, 0x09, 0x00, 0x00, 0x02, 0x02, 0x01, 0x00, 0x02, 0x05, 0x05, 0x00, 0x03, 0x07, 0x01, 0x01
        /*0010*/ 	.byte	0x02, 0x03, 0x00, 0x00, 0x02, 0x06, 0x01, 0x00, 0x04, 0x0b, 0x08, 0x00, 0x09, 0x00, 0x00, 0x00
        /*0020*/ 	.byte	0x00, 0x00, 0x00, 0x00


//--------------------- .nv.info._Z16bounceBackKernelPfS_PKbiii --------------------------
	.section	.nv.info._Z16bounceBackKernelPfS_PKbiii,"",@"SHT_CUDA_INFO"
	.sectionflags	@""
	.align	4


	//----- nvinfo : EIATTR_CUDA_API_VERSION
	.align		4
        /*0000*/ 	.byte	0x04, 0x37
        /*0002*/ 	.short	(.L_25 - .L_24)
.L_24:
        /*0004*/ 	.word	0x00000082


	//----- nvinfo : EIATTR_KPARAM_INFO
	.align		4
.L_25:
        /*0008*/ 	.byte	0x04, 0x17
        /*000a*/ 	.short	(.L_27 - .L_26)
.L_26:
        /*000c*/ 	.word	0x00000000
        /*0010*/ 	.short	0x0005
        /*0012*/ 	.short	0x0020
        /*0014*/ 	.byte	0x00, 0xf0, 0x11, 0x00


	//----- nvinfo : EIATTR_KPARAM_INFO
	.align		4
.L_27:
        /*0018*/ 	.byte	0x04, 0x17
        /*001a*/ 	.short	(.L_29 - .L_28)
.L_28:
        /*001c*/ 	.word	0x00000000
        /*0020*/ 	.short	0x0004
        /*0022*/ 	.short	0x001c
        /*0024*/ 	.byte	0x00, 0xf0, 0x11, 0x00


	//----- nvinfo : EIATTR_KPARAM_INFO
	.align		4
.L_29:
        /*0028*/ 	.byte	0x04, 0x17
        /*002a*/ 	.short	(.L_31 - .L_30)
.L_30:
        /*002c*/ 	.word	0x00000000
        /*0030*/ 	.short	0x0003
        /*0032*/ 	.short	0x0018
        /*0034*/ 	.byte	0x00, 0xf0, 0x11, 0x00


	//----- nvinfo : EIATTR_KPARAM_INFO
	.align		4
.L_31:
        /*0038*/ 	.byte	0x04, 0x17
        /*003a*/ 	.short	(.L_33 - .L_32)
.L_32:
        /*003c*/ 	.word	0x00000000
        /*0040*/ 	.short	0x0002
        /*0042*/ 	.short	0x0010
        /*0044*/ 	.byte	0x00, 0xf5, 0x21, 0x00


	//----- nvinfo : EIATTR_KPARAM_INFO
	.align		4
.L_33:
        /*0048*/ 	.byte	0x04, 0x17
        /*004a*/ 	.short	(.L_35 - .L_34)
.L_34:
        /*004c*/ 	.word	0x00000000
        /*0050*/ 	.short	0x0001
        /*0052*/ 	.short	0x0008
        /*0054*/ 	.byte	0x00, 0xf5, 0x21, 0x00


	//----- nvinfo : EIATTR_KPARAM_INFO
	.align		4
.L_35:
        /*0058*/ 	.byte	0x04, 0x17
        /*005a*/ 	.short	(.L_37 - .L_36)
.L_36:
        /*005c*/ 	.word	0x00000000
        /*0060*/ 	.short	0x0000
        /*0062*/ 	.short	0x0000
        /*0064*/ 	.byte	0x00, 0xf5, 0x21, 0x00


	//----- nvinfo : EIATTR_SPARSE_MMA_MASK
	.align		4
.L_37:
        /*0068*/ 	.byte	0x03, 0x50
        /*006a*/ 	.short	0x0000


	//----- nvinfo : EIATTR_MAXREG_COUNT
	.align		4
        /*006c*/ 	.byte	0x03, 0x1b
        /*006e*/ 	.short	0x00ff


	//----- nvinfo : EIATTR_MERCURY_ISA_VERSION
	.align		4
        /*0070*/ 	.byte	0x03, 0x5f
        /*0072*/ 	.short	0x0101


	//----- nvinfo : EIATTR_VRC_CTA_INIT_COUNT
	.align		4
        /*0074*/ 	.byte	0x02, 0x4a
	.zero		1
	.zero		1


	//----- nvinfo : EIATTR_EXIT_INSTR_OFFSETS
	.align		4
        /*0078*/ 	.byte	0x04, 0x1c
        /*007a*/ 	.short	(.L_39 - .L_38)


	//   ....[0]....
.L_38:
        /*007c*/ 	.word	0x00000010


	//----- nvinfo : EIATTR_CBANK_PARAM_SIZE
	.align		4
.L_39:
        /*0080*/ 	.byte	0x03, 0x19
        /*0082*/ 	.short	0x0024


	//----- nvinfo : EIATTR_PARAM_CBANK
	.align		4
        /*0084*/ 	.byte	0x04, 0x0a
        /*0086*/ 	.short	(.L_41 - .L_40)
	.align		4
.L_40:
        /*0088*/ 	.word	index@(.nv.constant0._Z16bounceBackKernelPfS_PKbiii)
        /*008c*/ 	.short	0x0380
        /*008e*/ 	.short	0x0024


	//----- nvinfo : EIATTR_SW_WAR
	.align		4
.L_41:
        /*0090*/ 	.byte	0x04, 0x36
        /*0092*/ 	.short	(.L_43 - .L_42)
.L_42:
        /*0094*/ 	.word	0x00000008
.L_43:


//--------------------- .nv.info._Z11driftKernelPfPKfPKiS3_iii --------------------------
	.section	.nv.info._Z11driftKernelPfPKfPKiS3_iii,"",@"SHT_CUDA_INFO"
	.sectionflags	@""
	.align	4


	//----- nvinfo : EIATTR_CUDA_API_VERSION
	.align		4
        /*0000*/ 	.byte	0x04, 0x37
        /*0002*/ 	.short	(.L_45 - .L_44)
.L_44:
        /*0004*/ 	.word	0x00000082


	//----- nvinfo : EIATTR_KPARAM_INFO
	.align		4
.L_45:
        /*0008*/ 	.byte	0x04, 0x17
        /*000a*/ 	.short	(.L_47 - .L_46)
.L_46:
        /*000c*/ 	.word	0x00000000
        /*0010*/ 	.short	0x0006
        /*0012*/ 	.short	0x0028
        /*0014*/ 	.byte	0x00, 0xf0, 0x11, 0x00


	//----- nvinfo : EIATTR_KPARAM_INFO
	.align		4
.L_47:
        /*0018*/ 	.byte	0x04, 0x17
        /*001a*/ 	.short	(.L_49 - .L_48)
.L_48:
        /*001c*/ 	.word	0x00000000
        /*0020*/ 	.short	0x0005
        /*0022*/ 	.short	0x0024
        /*0024*/ 	.byte	0x00, 0xf0, 0x11, 0x00


	//----- nvinfo : EIATTR_KPARAM_INFO
	.align		4
.L_49:
        /*0028*/ 	.byte	0x04, 0x17
        /*002a*/ 	.short	(.L_51 - .L_50)
.L_50:
        /*002c*/ 	.word	0x00000000
        /*0030*/ 	.short	0x0004
        /*0032*/ 	.short	0x0020
        /*0034*/ 	.byte	0x00, 0xf0, 0x11, 0x00


	//----- nvinfo : EIATTR_KPARAM_INFO
	.align		4
.L_51:
        /*0038*/ 	.byte	0x04, 0x17
        /*003a*/ 	.short	(.L_53 - .L_52)
.L_52:
        /*003c*/ 	.word	0x00000000
        /*0040*/ 	.short	0x0003
        /*0042*/ 	.short	0x0018
        /*0044*/ 	.byte	0x00, 0xf5, 0x21, 0x00


	//----- nvinfo : EIATTR_KPARAM_INFO
	.align		4
.L_53:
        /*0048*/ 	.byte	0x04, 0x17
        /*004a*/ 	.short	(.L_55 - .L_54)
.L_54:
        /*004c*/ 	.word	0x00000000
        /*0050*/ 	.short	0x0002
        /*0052*/ 	.short	0x0010
        /*0054*/ 	.byte	0x00, 0xf5, 0x21, 0x00


	//----- nvinfo : EIATTR_KPARAM_INFO
	.align		4
.L_55:
        /*0058*/ 	.byte	0x04, 0x17
        /*005a*/ 	.short	(.L_57 - .L_56)
.L_56:
        /*005c*/ 	.word	0x00000000
        /*0060*/ 	.short	0x0001
        /*0062*/ 	.short	0x0008
        /*0064*/ 	.byte	0x00, 0xf5, 0x21, 0x00


	//----- nvinfo : EIATTR_KPARAM_INFO
	.align		4
.L_57:
        /*0068*/ 	.byte	0x04, 0x17
        /*006a*/ 	.short	(.L_59 - .L_58)
.L_58:
        /*006c*/ 	.word	0x00000000
        /*0070*/ 	.short	0x0000
        /*0072*/ 	.short	0x0000
        /*0074*/ 	.byte	0x00, 0xf5, 0x21, 0x00


	//----- nvinfo : EIATTR_SPARSE_MMA_MASK
	.align		4
.L_59:
        /*0078*/ 	.byte	0x03, 0x50
        /*007a*/ 	.short	0x0000


	//----- nvinfo : EIATTR_MAXREG_COUNT
	.align		4
        /*007c*/ 	.byte	0x03, 0x1b
        /*007e*/ 	.short	0x00ff


	//----- nvinfo : EIATTR_MERCURY_ISA_VERSION
	.align		4
        /*0080*/ 	.byte	0x03, 0x5f
        /*0082*/ 	.short	0x0101


	//----- nvinfo : EIATTR_VRC_CTA_INIT_COUNT
	.align		4
        /*0084*/ 	.byte	0x02, 0x4a
	.zero		1
	.zero		1


	//----- nvinfo : EIATTR_EXIT_INSTR_OFFSETS
	.align		4
        /*0088*/ 	.byte	0x04, 0x1c
        /*008a*/ 	.short	(.L_61 - .L_60)


	//   ....[0]....
.L_60:
        /*008c*/ 	.word	0x00000010


	//----- nvinfo : EIATTR_CBANK_PARAM_SIZE
	.align		4
.L_61:
        /*0090*/ 	.byte	0x03, 0x19
        /*0092*/ 	.short	0x002c


	//----- nvinfo : EIATTR_PARAM_CBANK
	.align		4
        /*0094*/ 	.byte	0x04, 0x0a
        /*0096*/ 	.short	(.L_63 - .L_62)
	.align		4
.L_62:
        /*0098*/ 	.word	index@(.nv.constant0._Z11driftKernelPfPKfPKiS3_iii)
        /*009c*/ 	.short	0x0380
        /*009e*/ 	.short	0x002c


	//----- nvinfo : EIATTR_SW_WAR
	.align		4
.L_63:
        /*00a0*/ 	.byte	0x04, 0x36
        /*00a2*/ 	.short	(.L_65 - .L_64)
.L_64:
        /*00a4*/ 	.word	0x00000008
.L_65:


//--------------------- .nv.info._Z23macroAndCollisionKernelPfS_PKiS1_PKffiii --------------------------
	.section	.nv.info._Z23macroAndCollisionKernelPfS_PKiS1_PKffiii,"",@"SHT_CUDA_INFO"
	.sectionflags	@""
	.align	4


	//----- nvinfo : EIATTR_CUDA_API_VERSION
	.align		4
        /*0000*/ 	.byte	0x04, 0x37
        /*0002*/ 	.short	(.L_67 - .L_66)
.L_66:
        /*0004*/ 	.word	0x00000082


	//----- nvinfo : EIATTR_KPARAM_INFO
	.align		4
.L_67:
        /*0008*/ 	.byte	0x04, 0x17
        /*000a*/ 	.short	(.L_69 - .L_68)
.L_68:
        /*000c*/ 	.word	0x00000000
        /*0010*/ 	.short	0x0008
        /*0012*/ 	.short	0x0034
        /*0014*/ 	.byte	0x00, 0xf0, 0x11, 0x00


	//----- nvinfo : EIATTR_KPARAM_INFO
	.align		4
.L_69:
        /*0018*/ 	.byte	0x04, 0x17
        /*001a*/ 	.short	(.L_71 - .L_70)
.L_70:
        /*001c*/ 	.word	0x00000000
        /*0020*/ 	.short	0x0007
        /*0022*/ 	.short	0x0030
        /*0024*/ 	.byte	0x00, 0xf0, 0x11, 0x00


	//----- nvinfo : EIATTR_KPARAM_INFO
	.align		4
.L_71:
        /*0028*/ 	.byte	0x04, 0x17
        /*002a*/ 	.short	(.L_73 - .L_72)
.L_72:
        /*002c*/ 	.word	0x00000000
        /*0030*/ 	.short	0x0006
        /*0032*/ 	.short	0x002c
        /*0034*/ 	.byte	0x00, 0xf0, 0x11, 0x00


	//----- nvinfo : EIATTR_KPARAM_INFO
	.align		4
.L_73:
        /*0038*/ 	.byte	0x04, 0x17
        /*003a*/ 	.short	(.L_75 - .L_74)
.L_74:
        /*003c*/ 	.word	0x00000000
        /*0040*/ 	.short	0x0005
        /*0042*/ 	.short	0x0028
        /*0044*/ 	.byte	0x00, 0xf0, 0x11, 0x00


	//----- nvinfo : EIATTR_KPARAM_INFO
	.align		4
.L_75:
        /*0048*/ 	.byte	0x04, 0x17
        /*004a*/ 	.short	(.L_77 - .L_76)
.L_76:
        /*004c*/ 	.word	0x00000000
        /*0050*/ 	.short	0x0004
        /*0052*/ 	.short	0x0020
        /*0054*/ 	.byte	0x00, 0xf5, 0x21, 0x00


	//----- nvinfo : EIATTR_KPARAM_INFO
	.align		4
.L_77:
        /*0058*/ 	.byte	0x04, 0x17
        /*005a*/ 	.short	(.L_79 - .L_78)
.L_78:
        /*005c*/ 	.word	0x00000000
        /*0060*/ 	.short	0x0003
        /*0062*/ 	.short	0x0018
        /*0064*/ 	.byte	0x00, 0xf5, 0x21, 0x00


	//----- nvinfo : EIATTR_KPARAM_INFO
	.align		4
.L_79:
        /*0068*/ 	.byte	0x04, 0x17
        /*006a*/ 	.short	(.L_81 - .L_80)
.L_80:
        /*006c*/ 	.word	0x00000000
        /*0070*/ 	.short	0x0002
        /*0072*/ 	.short	0x0010
        /*0074*/ 	.byte	0x00, 0xf5, 0x21, 0x00


	//----- nvinfo : EIATTR_KPARAM_INFO
	.align		4
.L_81:
        /*0078*/ 	.byte	0x04, 0x17
        /*007a*/ 	.short	(.L_83 - .L_82)
.L_82:
        /*007c*/ 	.word	0x00000000
        /*0080*/ 	.short	0x0001
        /*0082*/ 	.short	0x0008
        /*0084*/ 	.byte	0x00, 0xf5, 0x21, 0x00


	//----- nvinfo : EIATTR_KPARAM_INFO
	.align		4
.L_83:
        /*0088*/ 	.byte	0x04, 0x17
        /*008a*/ 	.short	(.L_85 - .L_84)
.L_84:
        /*008c*/ 	.word	0x00000000
        /*0090*/ 	.short	0x0000
        /*0092*/ 	.short	0x0000
        /*0094*/ 	.byte	0x00, 0xf5, 0x21, 0x00


	//----- nvinfo : EIATTR_SPARSE_MMA_MASK
	.align		4
.L_85:
        /*0098*/ 	.byte	0x03, 0x50
        /*009a*/ 	.short	0x0000


	//----- nvinfo : EIATTR_MAXREG_COUNT
	.align		4
        /*009c*/ 	.byte	0x03, 0x1b
        /*009e*/ 	.short	0x00ff


	//----- nvinfo : EIATTR_MERCURY_ISA_VERSION
	.align		4
        /*00a0*/ 	.byte	0x03, 0x5f
        /*00a2*/ 	.short	0x0101


	//----- nvinfo : EIATTR_VRC_CTA_INIT_COUNT
	.align		4
        /*00a4*/ 	.byte	0x02, 0x4a
	.zero		1
	.zero		1


	//----- nvinfo : EIATTR_EXIT_INSTR_OFFSETS
	.align		4
        /*00a8*/ 	.byte	0x04, 0x1c
        /*00aa*/ 	.short	(.L_87 - .L_86)


	//   ....[0]....
.L_86:
        /*00ac*/ 	.word	0x00000010


	//----- nvinfo : EIATTR_CBANK_PARAM_SIZE
	.align		4
.L_87:
        /*00b0*/ 	.byte	0x03, 0x19
        /*00b2*/ 	.short	0x0038


	//----- nvinfo : EIATTR_PARAM_CBANK
	.align		4
        /*00b4*/ 	.byte	0x04, 0x0a
        /*00b6*/ 	.short	(.L_89 - .L_88)
	.align		4
.L_88:
        /*00b8*/ 	.word	index@(.nv.constant0._Z23macroAndCollisionKernelPfS_PKiS1_PKffiii)
        /*00bc*/ 	.short	0x0380
        /*00be*/ 	.short	0x0038


	//----- nvinfo : EIATTR_SW_WAR
	.align		4
.L_89:
        /*00c0*/ 	.byte	0x04, 0x36
        /*00c2*/ 	.short	(.L_91 - .L_90)
.L_90:
        /*00c4*/ 	.word	0x00000008
.L_91:


//--------------------- .nv.info._Z26calculateMacroscopicKernelPfS_S_S_PKiS1_iii --------------------------
	.section	.nv.info._Z26calculateMacroscopicKernelPfS_S_S_PKiS1_iii,"",@"SHT_CUDA_INFO"
	.sectionflags	@""
	.align	4


	//----- nvinfo : EIATTR_CUDA_API_VERSION
	.align		4
        /*0000*/ 	.byte	0x04, 0x37
        /*0002*/ 	.short	(.L_93 - .L_92)
.L_92:
        /*0004*/ 	.word	0x00000082


	//----- nvinfo : EIATTR_KPARAM_INFO
	.align		4
.L_93:
        /*0008*/ 	.byte	0x04, 0x17
        /*000a*/ 	.short	(.L_95 - .L_94)
.L_94:
        /*000c*/ 	.word	0x00000000
        /*0010*/ 	.short	0x0008
        /*0012*/ 	.short	0x0038
        /*0014*/ 	.byte	0x00, 0xf0, 0x11, 0x00


	//----- nvinfo : EIATTR_KPARAM_INFO
	.align		4
.L_95:
        /*0018*/ 	.byte	0x04, 0x17
        /*001a*/ 	.short	(.L_97 - .L_96)
.L_96:
        /*001c*/ 	.word	0x00000000
        /*0020*/ 	.short	0x0007
        /*0022*/ 	.short	0x0034
        /*0024*/ 	.byte	0x00, 0xf0, 0x11, 0x00


	//----- nvinfo : EIATTR_KPARAM_INFO
	.align		4
.L_97:
        /*0028*/ 	.byte	0x04, 0x17
        /*002a*/ 	.short	(.L_99 - .L_98)
.L_98:
        /*002c*/ 	.word	0x00000000
        /*0030*/ 	.short	0x0006
        /*0032*/ 	.short	0x0030
        /*0034*/ 	.byte	0x00, 0xf0, 0x11, 0x00


	//----- nvinfo : EIATTR_KPARAM_INFO
	.align		4
.L_99:
        /*0038*/ 	.byte	0x04, 0x17
        /*003a*/ 	.short	(.L_101 - .L_100)
.L_100:
        /*003c*/ 	.word	0x00000000
        /*0040*/ 	.short	0x0005
        /*0042*/ 	.short	0x0028
        /*0044*/ 	.byte	0x00, 0xf5, 0x21, 0x00


	//----- nvinfo : EIATTR_KPARAM_INFO
	.align		4
.L_101:
        /*0048*/ 	.byte	0x04, 0x17
        /*004a*/ 	.short	(.L_103 - .L_102)
.L_102:
        /*004c*/ 	.word	0x00000000
        /*0050*/ 	.short	0x0004
        /*0052*/ 	.short	0x0020
        /*0054*/ 	.byte	0x00, 0xf5, 0x21, 0x00


	//----- nvinfo : EIATTR_KPARAM_INFO
	.align		4
.L_103:
        /*0058*/ 	.byte	0x04, 0x17
        /*005a*/ 	.short	(.L_105 - .L_104)
.L_104:
        /*005c*/ 	.word	0x00000000
        /*0060*/ 	.short	0x0003
        /*0062*/ 	.short	0x0018
        /*0064*/ 	.byte	0x00, 0xf5, 0x21, 0x00


	//----- nvinfo : EIATTR_KPARAM_INFO
	.align		4
.L_105:
        /*0068*/ 	.byte	0x04, 0x17
        /*006a*/ 	.short	(.L_107 - .L_106)
.L_106:
        /*006c*/ 	.word	0x00000000
        /*0070*/ 	.short	0x0002
        /*0072*/ 	.short	0x0010
        /*0074*/ 	.byte	0x00, 0xf5, 0x21, 0x00


	//----- nvinfo : EIATTR_KPARAM_INFO
	.align		4
.L_107:
        /*0078*/ 	.byte	0x04, 0x17
        /*007a*/ 	.short	(.L_109 - .L_108)
.L_108:
        /*007c*/ 	.word	0x00000000
        /*0080*/ 	.short	0x0001
        /*0082*/ 	.short	0x0008
        /*0084*/ 	.byte	0x00, 0xf5, 0x21, 0x00


	//----- nvinfo : EIATTR_KPARAM_INFO
	.align		4
.L_109:
        /*0088*/ 	.byte	0x04, 0x17
        /*008a*/ 	.short	(.L_111 - .L_110)
.L_110:
        /*008c*/ 	.word	0x00000000
        /*0090*/ 	.short	0x0000
        /*0092*/ 	.short	0x0000
        /*0094*/ 	.byte	0x00, 0xf5, 0x21, 0x00


	//----- nvinfo : EIATTR_SPARSE_MMA_MASK
	.align		4
.L_111:
        /*0098*/ 	.byte	0x03, 0x50
        /*009a*/ 	.short	0x0000


	//----- nvinfo : EIATTR_MAXREG_COUNT
	.align		4
        /*009c*/ 	.byte	0x03, 0x1b
        /*009e*/ 	.short	0x00ff


	//----- nvinfo : EIATTR_MERCURY_ISA_VERSION
	.align		4
        /*00a0*/ 	.byte	0x03, 0x5f
        /*00a2*/ 	.short	0x0101


	//----- nvinfo : EIATTR_VRC_CTA_INIT_COUNT
	.align		4
        /*00a4*/ 	.byte	0x02, 0x4a
	.zero		1
	.zero		1


	//----- nvinfo : EIATTR_EXIT_INSTR_OFFSETS
	.align		4
        /*00a8*/ 	.byte	0x04, 0x1c
        /*00aa*/ 	.short	(.L_113 - .L_112)


	//   ....[0]....
.L_112:
        /*00ac*/ 	.word	0x00000010


	//----- nvinfo : EIATTR_CBANK_PARAM_SIZE
	.align		4
.L_113:
        /*00b0*/ 	.byte	0x03, 0x19
        /*00b2*/ 	.short	0x003c


	//----- nvinfo : EIATTR_PARAM_CBANK
	.align		4
        /*00b4*/ 	.byte	0x04, 0x0a
        /*00b6*/ 	.short	(.L_115 - .L_114)
	.align		4
.L_114:
        /*00b8*/ 	.word	index@(.nv.constant0._Z26calculateMacroscopicKernelPfS_S_S_PKiS1_iii)
        /*00bc*/ 	.short	0x0380
        /*00be*/ 	.short	0x003c


	//----- nvinfo : EIATTR_SW_WAR
	.align		4
.L_115:
        /*00c0*/ 	.byte	0x04, 0x36
        /*00c2*/ 	.short	(.L_117 - .L_116)
.L_116:
        /*00c4*/ 	.word	0x00000008
.L_117:


//--------------------- .nv.callgraph             --------------------------
	.section	.nv.callgraph,"",@"SHT_CUDA_CALLGRAPH"
	.align	4
	.sectionentsize	8
	.align		4
        /*0000*/ 	.word	0x00000000
	.align		4
        /*0004*/ 	.word	0xffffffff
	.align		4
        /*0008*/ 	.word	0x00000000
	.align		4
        /*000c*/ 	.word	0xfffffffe
	.align		4
        /*0010*/ 	.word	0x00000000
	.align		4
        /*0014*/ 	.word	0xfffffffd
	.align		4
        /*0018*/ 	.word	0x00000000
	.align		4
        /*001c*/ 	.word	0xfffffffc


//--------------------- .text._Z16bounceBackKernelPfS_PKbiii --------------------------
	.section	.text._Z16bounceBackKernelPfS_PKbiii,"ax",@progbits
	.align	128
        .global         _Z16bounceBackKernelPfS_PKbiii
        .type           _Z16bounceBackKernelPfS_PKbiii,@function
        .size           _Z16bounceBackKernelPfS_PKbiii,(.L_x_4 - _Z16bounceBackKernelPfS_PKbiii)
        .other          _Z16bounceBackKernelPfS_PKbiii,@"STO_CUDA_ENTRY STV_DEFAULT"
_Z16bounceBackKernelPfS_PKbiii:
.text._Z16bounceBackKernelPfS_PKbiii:
[----:B------:R-:W-:Y:S01]  /*0000*/  LDC R1, c[0x0][0x37c] ;  /* 0x0000df00ff017b82 */ /* 0x000fe20000000800 */
[----:B------:R-:W-:Y:S05]  /*0010*/  EXIT ;  /* 0x000000000000794d */ /* 0x000fea0003800000 */
.L_x_0:
[----:B------:R-:W-:-:S00]  /*0020*/  BRA `(.L_x_0) ;  /* 0xfffffffc00fc7947 */ /* 0x000fc0000383ffff */
[----:B------:R-:W-:-:S00]  /*0030*/  NOP ;  /* 0x0000000000007918 */ /* 0x000fc00000000000 */
        /* <DEDUP_REMOVED lines=12> */
.L_x_4:


//--------------------- .text._Z11driftKernelPfPKfPKiS3_iii --------------------------
	.section	.text._Z11driftKernelPfPKfPKiS3_iii,"ax",@progbits
	.align	128
        .global         _Z11driftKernelPfPKfPKiS3_iii
        .type           _Z11driftKernelPfPKfPKiS3_iii,@function
        .size           _Z11driftKernelPfPKfPKiS3_iii,(.L_x_5 - _Z11driftKernelPfPKfPKiS3_iii)
        .other          _Z11driftKernelPfPKfPKiS3_iii,@"STO_CUDA_ENTRY STV_DEFAULT"
_Z11driftKernelPfPKfPKiS3_iii:
.text._Z11driftKernelPfPKfPKiS3_iii:
[----:B------:R-:W-:Y:S01]  /*0000*/  LDC R1, c[0x0][0x37c] ;  /* 0x0000df00ff017b82 */ /* 0x000fe20000000800 */
[----:B------:R-:W-:Y:S05]  /*0010*/  EXIT ;  /* 0x000000000000794d */ /* 0x000fea0003800000 */
.L_x_1:
        /* <DEDUP_REMOVED lines=14> */
.L_x_5:


//--------------------- .text._Z23macroAndCollisionKernelPfS_PKiS1_PKffiii --------------------------
	.section	.text._Z23macroAndCollisionKernelPfS_PKiS1_PKffiii,"ax",@progbits
	.align	128
        .global         _Z23macroAndCollisionKernelPfS_PKiS1_PKffiii
        .type           _Z23macroAndCollisionKernelPfS_PKiS1_PKffiii,@function
        .size           _Z23macroAndCollisionKernelPfS_PKiS1_PKffiii,(.L_x_6 - _Z23macroAndCollisionKernelPfS_PKiS1_PKffiii)
        .other          _Z23macroAndCollisionKernelPfS_PKiS1_PKffiii,@"STO_CUDA_ENTRY STV_DEFAULT"
_Z23macroAndCollisionKernelPfS_PKiS1_PKffiii:
.text._Z23macroAndCollisionKernelPfS_PKiS1_PKffiii:
[----:B------:R-:W-:Y:S01]  /*0000*/  LDC R1, c[0x0][0x37c] ;  /* 0x0000df00ff017b82 */ /* 0x000fe20000000800 */
[----:B------:R-:W-:Y:S05]  /*0010*/  EXIT ;  /* 0x000000000000794d */ /* 0x000fea0003800000 */
.L_x_2:
        /* <DEDUP_REMOVED lines=14> */
.L_x_6:


//--------------------- .text._Z26calculateMacroscopicKernelPfS_S_S_PKiS1_iii --------------------------
	.section	.text._Z26calculateMacroscopicKernelPfS_S_S_PKiS1_iii,"ax",@progbits
	.align	128
        .global         _Z26calculateMacroscopicKernelPfS_S_S_PKiS1_iii
        .type           _Z26calculateMacroscopicKernelPfS_S_S_PKiS1_iii,@function
        .size           _Z26calculateMacroscopicKernelPfS_S_S_PKiS1_iii,(.L_x_7 - _Z26calculateMacroscopicKernelPfS_S_S_PKiS1_iii)
        .other          _Z26calculateMacroscopicKernelPfS_S_S_PKiS1_iii,@"STO_CUDA_ENTRY STV_DEFAULT"
_Z26calculateMacroscopicKernelPfS_S_S_PKiS1_iii:
.text._Z26calculateMacroscopicKernelPfS_S_S_PKiS1_iii:
[----:B------:R-:W-:Y:S01]  /*0000*/  LDC R1, c[0x0][0x37c] ;  /* 0x0000df00ff017b82 */ /* 0x000fe20000000800 */
[----:B------:R-:W-:Y:S05]  /*0010*/  EXIT ;  /* 0x000000000000794d */ /* 0x000fea0003800000 */
.L_x_3:
        /* <DEDUP_REMOVED lines=14> */
.L_x_7:


//--------------------- .nv.shared.reserved.0     --------------------------
	.section	.nv.shared.reserved.0,"aw",@nobits
	.weak		__nv_reservedSMEM_offset_0_alias
	.size		__nv_reservedSMEM_offset_0_alias, 0, 64
	.other		__nv_reservedSMEM_offset_0_alias,@"STO_CUDA_RESERVED_SHARED STV_DEFAULT"
__nv_reservedSMEM_offset_0_alias:
	.zero		0
	.zero		64


//--------------------- .nv.constant0._Z16bounceBackKernelPfS_PKbiii --------------------------
	.section	.nv.constant0._Z16bounceBackKernelPfS_PKbiii,"a",@progbits
	.sectionflags	@""
	.align	4
.nv.constant0._Z16bounceBackKernelPfS_PKbiii:
	.zero		932


//--------------------- .nv.constant0._Z11driftKernelPfPKfPKiS3_iii --------------------------
	.section	.nv.constant0._Z11driftKernelPfPKfPKiS3_iii,"a",@progbits
	.sectionflags	@""
	.align	4
.nv.constant0._Z11driftKernelPfPKfPKiS3_iii:
	.zero		940


//--------------------- .nv.constant0._Z23macroAndCollisionKernelPfS_PKiS1_PKffiii --------------------------
	.section	.nv.constant0._Z23macroAndCollisionKernelPfS_PKiS1_PKffiii,"a",@progbits
	.sectionflags	@""
	.align	4
.nv.constant0._Z23macroAndCollisionKernelPfS_PKiS1_PKffiii:
	.zero		952


//--------------------- .nv.constant0._Z26calculateMacroscopicKernelPfS_S_S_PKiS1_iii --------------------------
	.section	.nv.constant0._Z26calculateMacroscopicKernelPfS_S_S_PKiS1_iii,"a",@progbits
	.sectionflags	@""
	.align	4
.nv.constant0._Z26calculateMacroscopicKernelPfS_S_S_PKiS1_iii:
	.zero		956


//--------------------- SYMBOLS --------------------------

	.type		.nv.reservedSmem.offset0,@object
	.size		.nv.reservedSmem.offset0,0x4
